	.headerflags	@"EF_CUDA_TEXMODE_UNIFIED EF_CUDA_64BIT_ADDRESS EF_CUDA_ACCELERATORS EF_CUDA_SM90 EF_CUDA_VIRTUAL_SM(EF_CUDA_SM90)"
	.elftype	@"ET_EXEC"


//--------------------- .nv.info                  --------------------------
	.section	.nv.info,"",@"SHT_CUDA_INFO"
	.align	4


	//----- nvinfo : EIATTR_REGCOUNT
	.align		4
        /*0000*/ 	.byte	0x04, 0x2f
        /*0002*/ 	.short	(.L_1 - .L_0)
	.align		4
.L_0:
        /*0004*/ 	.word	index@(triton_poi_fused__unsafe_index_add_mul_sub_10)
        /*0008*/ 	.word	0x00000014


	//----- nvinfo : EIATTR_MIN_STACK_SIZE
	.align		4
.L_1:
        /*000c*/ 	.byte	0x04, 0x12
        /*000e*/ 	.short	(.L_3 - .L_2)
	.align		4
.L_2:
        /*0010*/ 	.word	index@(triton_poi_fused__unsafe_index_add_mul_sub_10)
        /*0014*/ 	.word	0x00000000


	//----- nvinfo : EIATTR_FRAME_SIZE
	.align		4
.L_3:
        /*0018*/ 	.byte	0x04, 0x11
        /*001a*/ 	.short	(.L_5 - .L_4)
	.align		4
.L_4:
        /*001c*/ 	.word	index@(triton_poi_fused__unsafe_index_add_mul_sub_10)
        /*0020*/ 	.word	0x00000000


	//----- nvinfo : EIATTR_MIN_STACK_SIZE
	.align		4
.L_5:
        /*0024*/ 	.byte	0x04, 0x12
        /*0026*/ 	.short	(.L_7 - .L_6)
	.align		4
.L_6:
        /*0028*/ 	.word	index@(triton_poi_fused__unsafe_index_add_mul_sub_10)
        /*002c*/ 	.word	0x00000000
.L_7:


//--------------------- .nv.info.triton_poi_fused__unsafe_index_add_mul_sub_10 --------------------------
	.section	.nv.info.triton_poi_fused__unsafe_index_add_mul_sub_10,"",@"SHT_CUDA_INFO"
	.sectionflags	@""
	.align	4


	//----- nvinfo : EIATTR_CUDA_API_VERSION
	.align		4
        /*0000*/ 	.byte	0x04, 0x37
        /*0002*/ 	.short	(.L_9 - .L_8)
.L_8:
        /*0004*/ 	.word	0x0000007c


	//----- nvinfo : EIATTR_KPARAM_INFO
	.align		4
.L_9:
        /*0008*/ 	.byte	0x04, 0x17
        /*000a*/ 	.short	(.L_11 - .L_10)
.L_10:
        /*000c*/ 	.word	0x00000000
        /*0010*/ 	.short	0x0006
        /*0012*/ 	.short	0x0030
        /*0014*/ 	.byte	0x00, 0xf0, 0x11, 0x00


	//----- nvinfo : EIATTR_KPARAM_INFO
	.align		4
.L_11:
        /*0018*/ 	.byte	0x04, 0x17
        /*001a*/ 	.short	(.L_13 - .L_12)
.L_12:
        /*001c*/ 	.word	0x00000000
        /*0020*/ 	.short	0x0005
        /*0022*/ 	.short	0x0028
        /*0024*/ 	.byte	0x00, 0xf4, 0x21, 0x00


	//----- nvinfo : EIATTR_KPARAM_INFO
	.align		4
.L_13:
        /*0028*/ 	.byte	0x04, 0x17
        /*002a*/ 	.short	(.L_15 - .L_14)
.L_14:
        /*002c*/ 	.word	0x00000000
        /*0030*/ 	.short	0x0004
        /*0032*/ 	.short	0x0020
        /*0034*/ 	.byte	0x00, 0xf4, 0x21, 0x00


	//----- nvinfo : EIATTR_KPARAM_INFO
	.align		4
.L_15:
        /*0038*/ 	.byte	0x04, 0x17
        /*003a*/ 	.short	(.L_17 - .L_16)
.L_16:
        /*003c*/ 	.word	0x00000000
        /*0040*/ 	.short	0x0003
        /*0042*/ 	.short	0x0018
        /*0044*/ 	.byte	0x00, 0xf4, 0x21, 0x00


	//----- nvinfo : EIATTR_KPARAM_INFO
	.align		4
.L_17:
        /*0048*/ 	.byte	0x04, 0x17
        /*004a*/ 	.short	(.L_19 - .L_18)
.L_18:
        /*004c*/ 	.word	0x00000000
        /*0050*/ 	.short	0x0002
        /*0052*/ 	.short	0x0010
        /*0054*/ 	.byte	0x00, 0xf4, 0x21, 0x00


	//----- nvinfo : EIATTR_KPARAM_INFO
	.align		4
.L_19:
        /*0058*/ 	.byte	0x04, 0x17
        /*005a*/ 	.short	(.L_21 - .L_20)
.L_20:
        /*005c*/ 	.word	0x00000000
        /*0060*/ 	.short	0x0001
        /*0062*/ 	.short	0x0008
        /*0064*/ 	.byte	0x00, 0xf4, 0x21, 0x00


	//----- nvinfo : EIATTR_KPARAM_INFO
	.align		4
.L_21:
        /*0068*/ 	.byte	0x04, 0x17
        /*006a*/ 	.short	(.L_23 - .L_22)
.L_22:
        /*006c*/ 	.word	0x00000000
        /*0070*/ 	.short	0x0000
        /*0072*/ 	.short	0x0000
        /*0074*/ 	.byte	0x00, 0xf4, 0x21, 0x00


	//----- nvinfo : EIATTR_SPARSE_MMA_MASK
	.align		4
.L_23:
        /*0078*/ 	.byte	0x03, 0x50
        /*007a*/ 	.short	0x0000


	//----- nvinfo : EIATTR_MAXREG_COUNT
	.align		4
        /*007c*/ 	.byte	0x03, 0x1b
        /*007e*/ 	.short	0x00ff


	//----- nvinfo : EIATTR_EXIT_INSTR_OFFSETS
	.align		4
        /*0080*/ 	.byte	0x04, 0x1c
        /*0082*/ 	.short	(.L_25 - .L_24)


	//   ....[0]....
.L_24:
        /*0084*/ 	.word	0x000003b0


	//----- nvinfo : EIATTR_REQNTID
	.align		4
.L_25:
        /*0088*/ 	.byte	0x04, 0x10
        /*008a*/ 	.short	(.L_27 - .L_26)
.L_26:
        /*008c*/ 	.word	0x00000080
        /*0090*/ 	.word	0x00000001
        /*0094*/ 	.word	0x00000001


	//----- nvinfo : EIATTR_CBANK_PARAM_SIZE
	.align		4
.L_27:
        /*0098*/ 	.byte	0x03, 0x19
        /*009a*/ 	.short	0x0034


	//----- nvinfo : EIATTR_PARAM_CBANK
	.align		4
        /*009c*/ 	.byte	0x04, 0x0a
        /*009e*/ 	.short	(.L_29 - .L_28)
	.align		4
.L_28:
        /*00a0*/ 	.word	index@(.nv.constant0.triton_poi_fused__unsafe_index_add_mul_sub_10)
        /*00a4*/ 	.short	0x0210
        /*00a6*/ 	.short	0x0034


	//----- nvinfo : EIATTR_SW_WAR
	.align		4
.L_29:
        /*00a8*/ 	.byte	0x04, 0x36
        /*00aa*/ 	.short	(.L_31 - .L_30)
.L_30:
        /*00ac*/ 	.word	0x00000008
.L_31:


//--------------------- .nv.callgraph             --------------------------
	.section	.nv.callgraph,"",@"SHT_CUDA_CALLGRAPH"
	.align	4
	.sectionentsize	8
	.align		4
        /*0000*/ 	.word	0x00000000
	.align		4
        /*0004*/ 	.word	0xffffffff
	.align		4
        /*0008*/ 	.word	0x00000000
	.align		4
        /*000c*/ 	.word	0xfffffffe
	.align		4
        /*0010*/ 	.word	0x00000000
	.align		4
        /*0014*/ 	.word	0xfffffffd
	.align		4
        /*0018*/ 	.word	0x00000000
	.align		4
        /*001c*/ 	.word	0xfffffffc


//--------------------- .text.triton_poi_fused__unsafe_index_add_mul_sub_10 --------------------------
	.section	.text.triton_poi_fused__unsafe_index_add_mul_sub_10,"ax",@progbits
	.align	128
        .global         triton_poi_fused__unsafe_index_add_mul_sub_10
        .type           triton_poi_fused__unsafe_index_add_mul_sub_10,@function
        .size           triton_poi_fused__unsafe_index_add_mul_sub_10,(.L_x_1 - triton_poi_fused__unsafe_index_add_mul_sub_10)
        .other          triton_poi_fused__unsafe_index_add_mul_sub_10,@"STO_CUDA_ENTRY STV_DEFAULT"
triton_poi_fused__unsafe_index_add_mul_sub_10:
.text.triton_poi_fused__unsafe_index_add_mul_sub_10:
[----:B------:R-:W-:Y:S01]  /*0000*/  LDC R1, c[0x0][0x28] ;  /* 0x00000a00ff017b82 */ /* 0x000fe20000000800 */
[----:B------:R-:W1:Y:S07]  /*0010*/  S2R R3, SR_TID.X ;  /* 0x0000000000037919 */ /* 0x000e6e0000002100 */
[----:B------:R-:W2:Y:S01]  /*0020*/  LDC.64 R8, c[0x0][0x210] ;  /* 0x00008400ff087b82 */ /* 0x000ea20000000a00 */
[----:B------:R-:W-:Y:S01]  /*0030*/  ULDC.64 UR4, c[0x0][0x208] ;  /* 0x0000820000047ab9 */ /* 0x000fe20000000a00 */
[----:B------:R-:W-:Y:S01]  /*0040*/  ULDC.64 UR6, c[0x0][0x220] ;  /* 0x0000880000067ab9 */ /* 0x000fe20000000a00 */
[----:B------:R-:W3:Y:S05]  /*0050*/  S2R R4, SR_CTAID.X ;  /* 0x0000000000047919 */ /* 0x000eea0000002500 */
[----:B------:R-:W4:Y:S01]  /*0060*/  LDC.64 R10, c[0x0][0x218] ;  /* 0x00008600ff0a7b82 */ /* 0x000f220000000a00 */
[----:B-1----:R-:W-:-:S05]  /*0070*/  LOP3.LUT R3, R3, 0x7f, RZ, 0xc0, !PT ;  /* 0x0000007f03037812 */ /* 0x002fca00078ec0ff */
[----:B---3--:R-:W-:-:S05]  /*0080*/  IMAD R0, R4, 0x80, R3 ;  /* 0x0000008004007824 */ /* 0x008fca00078e0203 */
[----:B------:R-:W-:-:S04]  /*0090*/  SHF.R.S32.HI R3, RZ, 0x1f, R0 ;  /* 0x0000001fff037819 */ /* 0x000fc80000011400 */
[----:B------:R-:W-:-:S04]  /*00a0*/  LEA.HI R5, R3, R0, RZ, 0x2 ;  /* 0x0000000003057211 */ /* 0x000fc800078f10ff */
[----:B------:R-:W-:Y:S02]  /*00b0*/  SHF.R.S32.HI R6, RZ, 0x2, R5 ;  /* 0x00000002ff067819 */ /* 0x000fe40000011405 */
[----:B------:R-:W-:Y:S02]  /*00c0*/  LOP3.LUT R5, R5, 0xfffffffc, RZ, 0xc0, !PT ;  /* 0xfffffffc05057812 */ /* 0x000fe400078ec0ff */
[----:B------:R-:W-:-:S04]  /*00d0*/  LEA.HI R2, R6, R6, RZ, 0x2 ;  /* 0x0000000606027211 */ /* 0x000fc800078f10ff */
[----:B------:R-:W-:Y:S02]  /*00e0*/  LOP3.LUT R7, R2, 0xfffffffc, RZ, 0xc0, !PT ;  /* 0xfffffffc02077812 */ /* 0x000fe400078ec0ff */
[----:B------:R-:W1:Y:S03]  /*00f0*/  LDC.64 R2, c[0x0][0x228] ;  /* 0x00008a00ff027b82 */ /* 0x000e660000000a00 */
[----:B------:R-:W-:-:S04]  /*0100*/  IMAD.IADD R7, R6, 0x1, -R7 ;  /* 0x0000000106077824 */ /* 0x000fc800078e0a07 */
[----:B--2---:R-:W-:-:S06]  /*0110*/  IMAD.WIDE R8, R7, 0x8, R8 ;  /* 0x0000000807087825 */ /* 0x004fcc00078e0208 */
[----:B------:R-:W2:Y:S01]  /*0120*/  LDG.E.EL.64 R8, desc[UR4][R8.64] ;  /* 0x0000000408087981 */ /* 0x000ea2000c2e1b00 */
[----:B------:R-:W-:-:S04]  /*0130*/  IMAD.IADD R5, R0, 0x1, -R5 ;  /* 0x0000000100057824 */ /* 0x000fc800078e0a05 */
[----:B----4-:R-:W-:-:S04]  /*0140*/  IMAD.WIDE R10, R5, 0x8, R10 ;  /* 0x00000008050a7825 */ /* 0x010fc800078e020a */
[----:B-1----:R-:W-:Y:S02]  /*0150*/  IMAD.WIDE R6, R5, 0x8, R2 ;  /* 0x0000000805067825 */ /* 0x002fe400078e0202 */
[----:B------:R-:W3:Y:S04]  /*0160*/  LDG.E.EL.64 R10, desc[UR4][R10.64] ;  /* 0x000000040a0a7981 */ /* 0x000ee8000c2e1b00 */
[----:B------:R-:W4:Y:S01]  /*0170*/  LDG.E.EL.64 R6, desc[UR4][R6.64] ;  /* 0x0000000406067981 */ /* 0x000f22000c2e1b00 */
[----:B--2---:R-:W-:-:S04]  /*0180*/  SHF.R.U32.HI R3, RZ, 0x1e, R9 ;  /* 0x0000001eff037819 */ /* 0x004fc80000011609 */
[----:B------:R-:W-:-:S04]  /*0190*/  LOP3.LUT R3, R3, 0x2, RZ, 0xc0, !PT ;  /* 0x0000000203037812 */ /* 0x000fc800078ec0ff */
[----:B------:R-:W-:Y:S02]  /*01a0*/  IADD3 R16, P0, R8, R3, RZ ;  /* 0x0000000308107210 */ /* 0x000fe40007f1e0ff */
[----:B------:R-:W1:Y:S01]  /*01b0*/  LDC.64 R2, c[0x0][0x230] ;  /* 0x00008c00ff027b82 */ /* 0x000e620000000a00 */
[----:B---3--:R-:W-:Y:S02]  /*01c0*/  LEA R14, P1, R10, UR6, 0x2 ;  /* 0x000000060a0e7c11 */ /* 0x008fe4000f8210ff */
[----:B------:R-:W-:Y:S01]  /*01d0*/  IMAD.X R17, RZ, RZ, R9, P0 ;  /* 0x000000ffff117224 */ /* 0x000fe200000e0609 */
[----:B------:R-:W-:Y:S02]  /*01e0*/  SHF.R.S32.HI R9, RZ, 0x18, R4 ;  /* 0x00000018ff097819 */ /* 0x000fe40000011404 */
[----:B------:R-:W-:Y:S02]  /*01f0*/  SHF.R.U32.HI R13, RZ, 0x1c, R11 ;  /* 0x0000001cff0d7819 */ /* 0x000fe4000001160b */
[----:B----4-:R-:W-:-:S02]  /*0200*/  SHF.R.U32.HI R4, RZ, 0x1c, R7 ;  /* 0x0000001cff047819 */ /* 0x010fc40000011607 */
[----:B------:R-:W-:Y:S02]  /*0210*/  SGXT R9, R9, 0x1 ;  /* 0x000000010909781a */ /* 0x000fe40000000200 */
[----:B------:R-:W-:Y:S01]  /*0220*/  LEA.HI.X R15, R10, UR7, R11, 0x2, P1 ;  /* 0x000000070a0f7c11 */ /* 0x000fe200088f140b */
[----:B------:R-:W-:Y:S01]  /*0230*/  IMAD.SHL.U32 R10, R16, 0x8, RZ ;  /* 0x00000008100a7824 */ /* 0x000fe200078e00ff */
[----:B------:R-:W-:Y:S02]  /*0240*/  LEA R11, P2, R6, UR6, 0x2 ;  /* 0x00000006060b7c11 */ /* 0x000fe4000f8410ff */
[----:B------:R-:W-:Y:S02]  /*0250*/  LOP3.LUT R4, R4, 0x8, RZ, 0xc0, !PT ;  /* 0x0000000804047812 */ /* 0x000fe400078ec0ff */
[----:B------:R-:W-:Y:S02]  /*0260*/  LOP3.LUT R13, R13, 0x8, RZ, 0xc0, !PT ;  /* 0x000000080d0d7812 */ /* 0x000fe400078ec0ff */
[----:B------:R-:W-:-:S02]  /*0270*/  LEA.HI R9, R9, R0, RZ, 0x4 ;  /* 0x0000000009097211 */ /* 0x000fc400078f20ff */
[----:B------:R-:W-:Y:S02]  /*0280*/  LEA.HI.X R7, R6, UR7, R7, 0x2, P2 ;  /* 0x0000000706077c11 */ /* 0x000fe400090f1407 */
[----:B------:R-:W-:Y:S01]  /*0290*/  IADD3 R6, P2, P3, R10, R11, R4 ;  /* 0x0000000b0a067210 */ /* 0x000fe20007b5e004 */
[----:B-1----:R-:W-:Y:S01]  /*02a0*/  IMAD.WIDE R2, R5, 0x4, R2 ;  /* 0x0000000405027825 */ /* 0x002fe200078e0202 */
[----:B------:R-:W-:Y:S02]  /*02b0*/  SHF.L.U64.HI R12, R16, 0x3, R17 ;  /* 0x00000003100c7819 */ /* 0x000fe40000010211 */
[----:B------:R-:W-:Y:S02]  /*02c0*/  IADD3 R8, P1, P0, R10, R14, R13 ;  /* 0x0000000e0a087210 */ /* 0x000fe4000783e00d */
[----:B------:R-:W-:Y:S01]  /*02d0*/  SHF.R.S32.HI R4, RZ, 0x4, R9 ;  /* 0x00000004ff047819 */ /* 0x000fe20000011409 */
[----:B------:R-:W2:Y:S01]  /*02e0*/  LDG.E.EL R2, desc[UR4][R2.64] ;  /* 0x0000000402027981 */ /* 0x000ea2000c2e1900 */
[----:B------:R-:W-:-:S02]  /*02f0*/  IADD3.X R9, R12, R15, RZ, P1, P0 ;  /* 0x0000000f0c097210 */ /* 0x000fc40000fe04ff */
[----:B------:R-:W-:Y:S01]  /*0300*/  IADD3.X R7, R12, R7, RZ, P2, P3 ;  /* 0x000000070c077210 */ /* 0x000fe200017e64ff */
[----:B------:R-:W-:Y:S02]  /*0310*/  IMAD.SHL.U32 R11, R4, 0x4, RZ ;  /* 0x00000004040b7824 */ /* 0x000fe400078e00ff */
[----:B------:R-:W1:Y:S02]  /*0320*/  LDC.64 R4, c[0x0][0x238] ;  /* 0x00008e00ff047b82 */ /* 0x000e640000000a00 */
[----:B------:R-:W-:-:S04]  /*0330*/  IMAD.WIDE R8, R11, 0x4, R8 ;  /* 0x000000040b087825 */ /* 0x000fc800078e0208 */
[----:B------:R-:W-:Y:S02]  /*0340*/  IMAD.WIDE R6, R11, 0x4, R6 ;  /* 0x000000040b067825 */ /* 0x000fe400078e0206 */
[----:B------:R-:W3:Y:S04]  /*0350*/  LDG.E.EL R9, desc[UR4][R8.64] ;  /* 0x0000000408097981 */ /* 0x000ee8000c2e1900 */
[----:B------:R-:W3:Y:S01]  /*0360*/  LDG.E.EL R6, desc[UR4][R6.64] ;  /* 0x0000000406067981 */ /* 0x000ee2000c2e1900 */
[----:B-1----:R-:W-:-:S04]  /*0370*/  IMAD.WIDE R4, R0, 0x4, R4 ;  /* 0x0000000400047825 */ /* 0x002fc800078e0204 */
[----:B---3--:R-:W-:-:S04]  /*0380*/  FADD R10, -R9, R6 ;  /* 0x00000006090a7221 */ /* 0x008fc80000000100 */
[----:B--2---:R-:W-:-:S05]  /*0390*/  FFMA R11, R2, R10, R9 ;  /* 0x0000000a020b7223 */ /* 0x004fca0000000009 */
[----:B------:R-:W-:Y:S01]  /*03a0*/  STG.E desc[UR4][R4.64], R11 ;  /* 0x0000000b04007986 */ /* 0x000fe2000c101904 */
[----:B------:R-:W-:Y:S05]  /*03b0*/  EXIT ;  /* 0x000000000000794d */ /* 0x000fea0003800000 */
.L_x_0:
[----:B------:R-:W-:-:S00]  /*03c0*/  BRA `(.L_x_0) ;  /* 0xfffffffc00fc7947 */ /* 0x000fc0000383ffff */
[----:B------:R-:W-:-:S00]  /*03d0*/  NOP ;  /* 0x0000000000007918 */ /* 0x000fc00000000000 */
        /* <DEDUP_REMOVED lines=10> */
.L_x_1:


//--------------------- .nv.constant0.triton_poi_fused__unsafe_index_add_mul_sub_10 --------------------------
	.section	.nv.constant0.triton_poi_fused__unsafe_index_add_mul_sub_10,"a",@progbits
	.sectionflags	@""
	.align	4
.nv.constant0.triton_poi_fused__unsafe_index_add_mul_sub_10:
	.zero		580
